//
// Generated by NVIDIA NVVM Compiler
//
// Compiler Build ID: CL-36424714
// Cuda compilation tools, release 13.0, V13.0.88
// Based on NVVM 20.0.0
//

.version 9.0
.target sm_100
.address_size 64

	// .globl	_Z4gemmPfS_S_iiii

.visible .entry _Z4gemmPfS_S_iiii(
	.param .u64 .ptr .align 1 _Z4gemmPfS_S_iiii_param_0,
	.param .u64 .ptr .align 1 _Z4gemmPfS_S_iiii_param_1,
	.param .u64 .ptr .align 1 _Z4gemmPfS_S_iiii_param_2,
	.param .u32 _Z4gemmPfS_S_iiii_param_3,
	.param .u32 _Z4gemmPfS_S_iiii_param_4,
	.param .u32 _Z4gemmPfS_S_iiii_param_5,
	.param .u32 _Z4gemmPfS_S_iiii_param_6
)
{
	.reg .pred 	%p<12>;
	.reg .b32 	%r<17>;
	.reg .b32 	%f<68>;
	.reg .b64 	%rd<72>;

	ld.param.u64 	%rd22, [_Z4gemmPfS_S_iiii_param_0];
	ld.param.u64 	%rd23, [_Z4gemmPfS_S_iiii_param_1];
	ld.param.u64 	%rd21, [_Z4gemmPfS_S_iiii_param_2];
	ld.param.u32 	%r3, [_Z4gemmPfS_S_iiii_param_3];
	ld.param.u32 	%r4, [_Z4gemmPfS_S_iiii_param_4];
	ld.param.u32 	%r5, [_Z4gemmPfS_S_iiii_param_6];
	cvta.to.global.u64 	%rd1, %rd23;
	cvta.to.global.u64 	%rd2, %rd22;
	mov.u32 	%r6, %ctaid.x;
	mov.u32 	%r7, %ntid.x;
	mov.u32 	%r8, %tid.x;
	mad.lo.s32 	%r1, %r6, %r7, %r8;
	setp.ge.s32 	%p1, %r1, %r5;
	@%p1 bra 	$L__BB0_15;
	mov.u32 	%r9, %ctaid.y;
	mov.u32 	%r10, %ntid.y;
	mov.u32 	%r11, %tid.y;
	mad.lo.s32 	%r2, %r9, %r10, %r11;
	setp.ge.s32 	%p2, %r2, %r3;
	@%p2 bra 	$L__BB0_15;
	cvt.s64.s32 	%rd3, %r4;
	setp.eq.s32 	%p3, %r4, 0;
	mov.f32 	%f67, 0f00000000;
	@%p3 bra 	$L__BB0_14;
	mul.lo.s32 	%r12, %r4, %r2;
	cvt.s64.s32 	%rd4, %r12;
	cvt.s64.s32 	%rd5, %r1;
	cvt.s64.s32 	%rd6, %r5;
	setp.lt.u32 	%p4, %r4, 8;
	mov.f32 	%f67, 0f00000000;
	mov.b64 	%rd70, 0;
	@%p4 bra 	$L__BB0_6;
	and.b64  	%rd70, %rd3, -8;
	shl.b64 	%rd25, %rd5, 2;
	add.s64 	%rd67, %rd1, %rd25;
	shl.b64 	%rd26, %rd4, 2;
	add.s64 	%rd27, %rd26, %rd2;
	add.s64 	%rd66, %rd27, 16;
	mov.f32 	%f67, 0f00000000;
	mov.u64 	%rd68, %rd70;
$L__BB0_5:
	.pragma "nounroll";
	ld.global.f32 	%f17, [%rd66+-16];
	ld.global.f32 	%f18, [%rd67];
	fma.rn.f32 	%f19, %f17, %f18, %f67;
	ld.global.f32 	%f20, [%rd66+-12];
	shl.b64 	%rd28, %rd6, 2;
	add.s64 	%rd29, %rd67, %rd28;
	ld.global.f32 	%f21, [%rd29];
	fma.rn.f32 	%f22, %f20, %f21, %f19;
	ld.global.f32 	%f23, [%rd66+-8];
	add.s64 	%rd30, %rd29, %rd28;
	ld.global.f32 	%f24, [%rd30];
	fma.rn.f32 	%f25, %f23, %f24, %f22;
	ld.global.f32 	%f26, [%rd66+-4];
	add.s64 	%rd31, %rd30, %rd28;
	ld.global.f32 	%f27, [%rd31];
	fma.rn.f32 	%f28, %f26, %f27, %f25;
	ld.global.f32 	%f29, [%rd66];
	add.s64 	%rd32, %rd31, %rd28;
	ld.global.f32 	%f30, [%rd32];
	fma.rn.f32 	%f31, %f29, %f30, %f28;
	ld.global.f32 	%f32, [%rd66+4];
	add.s64 	%rd33, %rd32, %rd28;
	ld.global.f32 	%f33, [%rd33];
	fma.rn.f32 	%f34, %f32, %f33, %f31;
	ld.global.f32 	%f35, [%rd66+8];
	add.s64 	%rd34, %rd33, %rd28;
	ld.global.f32 	%f36, [%rd34];
	fma.rn.f32 	%f37, %f35, %f36, %f34;
	ld.global.f32 	%f38, [%rd66+12];
	add.s64 	%rd35, %rd34, %rd28;
	ld.global.f32 	%f39, [%rd35];
	fma.rn.f32 	%f67, %f38, %f39, %f37;
	add.s64 	%rd68, %rd68, -8;
	shl.b64 	%rd36, %rd6, 5;
	add.s64 	%rd67, %rd67, %rd36;
	add.s64 	%rd66, %rd66, 32;
	setp.ne.s64 	%p5, %rd68, 0;
	@%p5 bra 	$L__BB0_5;
$L__BB0_6:
	and.b32  	%r13, %r4, 7;
	setp.eq.s32 	%p6, %r13, 0;
	@%p6 bra 	$L__BB0_14;
	and.b64  	%rd37, %rd3, 7;
	add.s64 	%rd38, %rd37, -1;
	setp.lt.u64 	%p7, %rd38, 3;
	@%p7 bra 	$L__BB0_9;
	add.s64 	%rd39, %rd70, %rd4;
	shl.b64 	%rd40, %rd39, 2;
	add.s64 	%rd41, %rd2, %rd40;
	ld.global.f32 	%f41, [%rd41];
	mad.lo.s64 	%rd42, %rd70, %rd6, %rd5;
	shl.b64 	%rd43, %rd42, 2;
	add.s64 	%rd44, %rd1, %rd43;
	ld.global.f32 	%f42, [%rd44];
	fma.rn.f32 	%f43, %f41, %f42, %f67;
	ld.global.f32 	%f44, [%rd41+4];
	shl.b64 	%rd45, %rd6, 2;
	add.s64 	%rd46, %rd44, %rd45;
	ld.global.f32 	%f45, [%rd46];
	fma.rn.f32 	%f46, %f44, %f45, %f43;
	ld.global.f32 	%f47, [%rd41+8];
	add.s64 	%rd47, %rd46, %rd45;
	ld.global.f32 	%f48, [%rd47];
	fma.rn.f32 	%f49, %f47, %f48, %f46;
	ld.global.f32 	%f50, [%rd41+12];
	add.s64 	%rd48, %rd47, %rd45;
	ld.global.f32 	%f51, [%rd48];
	fma.rn.f32 	%f67, %f50, %f51, %f49;
	add.s64 	%rd70, %rd70, 4;
$L__BB0_9:
	and.b32  	%r14, %r4, 3;
	setp.eq.s32 	%p8, %r14, 0;
	@%p8 bra 	$L__BB0_14;
	setp.eq.s32 	%p9, %r14, 1;
	@%p9 bra 	$L__BB0_12;
	add.s64 	%rd49, %rd70, %rd4;
	shl.b64 	%rd50, %rd49, 2;
	add.s64 	%rd51, %rd2, %rd50;
	ld.global.f32 	%f53, [%rd51];
	mad.lo.s64 	%rd52, %rd70, %rd6, %rd5;
	shl.b64 	%rd53, %rd52, 2;
	add.s64 	%rd54, %rd1, %rd53;
	ld.global.f32 	%f54, [%rd54];
	fma.rn.f32 	%f55, %f53, %f54, %f67;
	ld.global.f32 	%f56, [%rd51+4];
	shl.b64 	%rd55, %rd6, 2;
	add.s64 	%rd56, %rd54, %rd55;
	ld.global.f32 	%f57, [%rd56];
	fma.rn.f32 	%f67, %f56, %f57, %f55;
	add.s64 	%rd70, %rd70, 2;
$L__BB0_12:
	and.b32  	%r15, %r4, 1;
	setp.eq.b32 	%p10, %r15, 1;
	not.pred 	%p11, %p10;
	@%p11 bra 	$L__BB0_14;
	add.s64 	%rd57, %rd70, %rd4;
	shl.b64 	%rd58, %rd57, 2;
	add.s64 	%rd59, %rd2, %rd58;
	ld.global.f32 	%f58, [%rd59];
	mad.lo.s64 	%rd60, %rd70, %rd6, %rd5;
	shl.b64 	%rd61, %rd60, 2;
	add.s64 	%rd62, %rd1, %rd61;
	ld.global.f32 	%f59, [%rd62];
	fma.rn.f32 	%f67, %f58, %f59, %f67;
$L__BB0_14:
	mad.lo.s32 	%r16, %r5, %r2, %r1;
	cvta.to.global.u64 	%rd63, %rd21;
	mul.wide.s32 	%rd64, %r16, 4;
	add.s64 	%rd65, %rd63, %rd64;
	st.global.f32 	[%rd65], %f67;
$L__BB0_15:
	ret;

}


// ===== COMPILED SASS (sm_100) =====

	.target	sm_100

	.elftype	@"ET_EXEC"


//--------------------- .note.nv.tkinfo           --------------------------
	.section	.note.nv.tkinfo,"",@"SHT_NOTE"
	.sectionflags	@"SHF_NOTE_NV_TKINFO"
	.tkinfo
        /*0018*/ 	.word	0x00000002
        /*0030*/ 	.string	""
        /*0030*/ 	.string	"ptxas"
        /*0030*/ 	.string	"Cuda compilation tools, release 13.0, V13.0.88"
        /*0030*/ 	.string	"Build cuda_13.0.r13.0/compiler.36424714_0"
        /*0030*/ 	.string	"-arch sm_100 -m 64 "



//--------------------- .note.nv.cuinfo           --------------------------
	.section	.note.nv.cuinfo,"",@"SHT_NOTE"
	.sectionflags	@"SHF_NOTE_NV_CUINFO"
        /*0018*/ 	.short	0x0002
        /*001a*/ 	.short	0x0064
        /*001c*/ 	.short	0x0082
	.zero		2


//--------------------- .nv.info                  --------------------------
	.section	.nv.info,"",@"SHT_CUDA_INFO"
	.align	4


	//----- nvinfo : EIATTR_REGCOUNT
	.align		4
        /*0000*/ 	.byte	0x04, 0x2f
        /*0002*/ 	.short	(.L_1 - .L_0)
	.align		4
.L_0:
        /*0004*/ 	.word	index@(_Z4gemmPfS_S_iiii)
        /*0008*/ 	.word	0x00000020


	//----- nvinfo : EIATTR_FRAME_SIZE
	.align		4
.L_1:
        /*000c*/ 	.byte	0x04, 0x11
        /*000e*/ 	.short	(.L_3 - .L_2)
	.align		4
.L_2:
        /*0010*/ 	.word	index@(_Z4gemmPfS_S_iiii)
        /*0014*/ 	.word	0x00000000


	//----- nvinfo : EIATTR_MIN_STACK_SIZE
	.align		4
.L_3:
        /*0018*/ 	.byte	0x04, 0x12
        /*001a*/ 	.short	(.L_5 - .L_4)
	.align		4
.L_4:
        /*001c*/ 	.word	index@(_Z4gemmPfS_S_iiii)
        /*0020*/ 	.word	0x00000000
.L_5:


//--------------------- .nv.compat                --------------------------
	.section	.nv.compat,"",@"SHT_CUDA_COMPAT_INFO"
	.align	4
        /*0000*/ 	.byte	0x02, 0x09, 0x00, 0x00, 0x02, 0x02, 0x01, 0x00, 0x02, 0x05, 0x05, 0x00, 0x03, 0x07, 0x01, 0x01
        /*0010*/ 	.byte	0x02, 0x03, 0x00, 0x00, 0x02, 0x06, 0x01, 0x00, 0x04, 0x0b, 0x08, 0x00, 0x09, 0x00, 0x00, 0x00
        /*0020*/ 	.byte	0x00, 0x00, 0x00, 0x00


//--------------------- .nv.info._Z4gemmPfS_S_iiii --------------------------
	.section	.nv.info._Z4gemmPfS_S_iiii,"",@"SHT_CUDA_INFO"
	.sectionflags	@""
	.align	4


	//----- nvinfo : EIATTR_CUDA_API_VERSION
	.align		4
        /*0000*/ 	.byte	0x04, 0x37
        /*0002*/ 	.short	(.L_7 - .L_6)
.L_6:
        /*0004*/ 	.word	0x00000082


	//----- nvinfo : EIATTR_KPARAM_INFO
	.align		4
.L_7:
        /*0008*/ 	.byte	0x04, 0x17
        /*000a*/ 	.short	(.L_9 - .L_8)
.L_8:
        /*000c*/ 	.word	0x00000000
        /*0010*/ 	.short	0x0006
        /*0012*/ 	.short	0x0024
        /*0014*/ 	.byte	0x00, 0xf0, 0x11, 0x00


	//----- nvinfo : EIATTR_KPARAM_INFO
	.align		4
.L_9:
        /*0018*/ 	.byte	0x04, 0x17
        /*001a*/ 	.short	(.L_11 - .L_10)
.L_10:
        /*001c*/ 	.word	0x00000000
        /*0020*/ 	.short	0x0005
        /*0022*/ 	.short	0x0020
        /*0024*/ 	.byte	0x00, 0xf0, 0x11, 0x00


	//----- nvinfo : EIATTR_KPARAM_INFO
	.align		4
.L_11:
        /*0028*/ 	.byte	0x04, 0x17
        /*002a*/ 	.short	(.L_13 - .L_12)
.L_12:
        /*002c*/ 	.word	0x00000000
        /*0030*/ 	.short	0x0004
        /*0032*/ 	.short	0x001c
        /*0034*/ 	.byte	0x00, 0xf0, 0x11, 0x00


	//----- nvinfo : EIATTR_KPARAM_INFO
	.align		4
.L_13:
        /*0038*/ 	.byte	0x04, 0x17
        /*003a*/ 	.short	(.L_15 - .L_14)
.L_14:
        /*003c*/ 	.word	0x00000000
        /*0040*/ 	.short	0x0003
        /*0042*/ 	.short	0x0018
        /*0044*/ 	.byte	0x00, 0xf0, 0x11, 0x00


	//----- nvinfo : EIATTR_KPARAM_INFO
	.align		4
.L_15:
        /*0048*/ 	.byte	0x04, 0x17
        /*004a*/ 	.short	(.L_17 - .L_16)
.L_16:
        /*004c*/ 	.word	0x00000000
        /*0050*/ 	.short	0x0002
        /*0052*/ 	.short	0x0010
        /*0054*/ 	.byte	0x00, 0xf5, 0x21, 0x00


	//----- nvinfo : EIATTR_KPARAM_INFO
	.align		4
.L_17:
        /*0058*/ 	.byte	0x04, 0x17
        /*005a*/ 	.short	(.L_19 - .L_18)
.L_18:
        /*005c*/ 	.word	0x00000000
        /*0060*/ 	.short	0x0001
        /*0062*/ 	.short	0x0008
        /*0064*/ 	.byte	0x00, 0xf5, 0x21, 0x00


	//----- nvinfo : EIATTR_KPARAM_INFO
	.align		4
.L_19:
        /*0068*/ 	.byte	0x04, 0x17
        /*006a*/ 	.short	(.L_21 - .L_20)
.L_20:
        /*006c*/ 	.word	0x00000000
        /*0070*/ 	.short	0x0000
        /*0072*/ 	.short	0x0000
        /*0074*/ 	.byte	0x00, 0xf5, 0x21, 0x00


	//----- nvinfo : EIATTR_SPARSE_MMA_MASK
	.align		4
.L_21:
        /*0078*/ 	.byte	0x03, 0x50
        /*007a*/ 	.short	0x0000


	//----- nvinfo : EIATTR_MAXREG_COUNT
	.align		4
        /*007c*/ 	.byte	0x03, 0x1b
        /*007e*/ 	.short	0x00ff


	//----- nvinfo : EIATTR_MERCURY_ISA_VERSION
	.align		4
        /*0080*/ 	.byte	0x03, 0x5f
        /*0082*/ 	.short	0x0101


	//----- nvinfo : EIATTR_VRC_CTA_INIT_COUNT
	.align		4
        /*0084*/ 	.byte	0x02, 0x4a
	.zero		1
	.zero		1


	//----- nvinfo : EIATTR_EXIT_INSTR_OFFSETS
	.align		4
        /*0088*/ 	.byte	0x04, 0x1c
        /*008a*/ 	.short	(.L_23 - .L_22)


	//   ....[0]....
.L_22:
        /*008c*/ 	.word	0x00000070


	//   ....[1]....
        /*0090*/ 	.word	0x000000e0


	//   ....[2]....
        /*0094*/ 	.word	0x00000b90


	//----- nvinfo : EIATTR_CBANK_PARAM_SIZE
	.align		4
.L_23:
        /*0098*/ 	.byte	0x03, 0x19
        /*009a*/ 	.short	0x0028


	//----- nvinfo : EIATTR_PARAM_CBANK
	.align		4
        /*009c*/ 	.byte	0x04, 0x0a
        /*009e*/ 	.short	(.L_25 - .L_24)
	.align		4
.L_24:
        /*00a0*/ 	.word	index@(.nv.constant0._Z4gemmPfS_S_iiii)
        /*00a4*/ 	.short	0x0380
        /*00a6*/ 	.short	0x0028


	//----- nvinfo : EIATTR_SW_WAR
	.align		4
.L_25:
        /*00a8*/ 	.byte	0x04, 0x36
        /*00aa*/ 	.short	(.L_27 - .L_26)
.L_26:
        /*00ac*/ 	.word	0x00000008
.L_27:


//--------------------- .nv.callgraph             --------------------------
	.section	.nv.callgraph,"",@"SHT_CUDA_CALLGRAPH"
	.align	4
	.sectionentsize	8
	.align		4
        /*0000*/ 	.word	0x00000000
	.align		4
        /*0004*/ 	.word	0xffffffff
	.align		4
        /*0008*/ 	.word	0x00000000
	.align		4
        /*000c*/ 	.word	0xfffffffe
	.align		4
        /*0010*/ 	.word	0x00000000
	.align		4
        /*0014*/ 	.word	0xfffffffd
	.align		4
        /*0018*/ 	.word	0x00000000
	.align		4
        /*001c*/ 	.word	0xfffffffc


//--------------------- .text._Z4gemmPfS_S_iiii   --------------------------
	.section	.text._Z4gemmPfS_S_iiii,"ax",@progbits
	.align	128
        .global         _Z4gemmPfS_S_iiii
        .type           _Z4gemmPfS_S_iiii,@function
        .size           _Z4gemmPfS_S_iiii,(.L_x_6 - _Z4gemmPfS_S_iiii)
        .other          _Z4gemmPfS_S_iiii,@"STO_CUDA_ENTRY STV_DEFAULT"
_Z4gemmPfS_S_iiii:
.text._Z4gemmPfS_S_iiii:
[----:B------:R-:W-:Y:S01]  /*0000*/  LDC R1, c[0x0][0x37c] ;  /* 0x0000df00ff017b82 */ /* 0x000fe20000000800 */
[----:B------:R-:W0:Y:S07]  /*0010*/  S2R R3, SR_TID.X ;  /* 0x0000000000037919 */ /* 0x000e2e0000002100 */
[----:B------:R-:W0:Y:S08]  /*0020*/  S2UR UR4, SR_CTAID.X ;  /* 0x00000000000479c3 */ /* 0x000e300000002500 */
[----:B------:R-:W0:Y:S08]  /*0030*/  LDC R2, c[0x0][0x360] ;  /* 0x0000d800ff027b82 */ /* 0x000e300000000800 */
[----:B------:R-:W1:Y:S01]  /*0040*/  LDC R17, c[0x0][0x3a4] ;  /* 0x0000e900ff117b82 */ /* 0x000e620000000800 */
[----:B0-----:R-:W-:-:S05]  /*0050*/  IMAD R2, R2, UR4, R3 ;  /* 0x0000000402027c24 */ /* 0x001fca000f8e0203 */
[----:B-1----:R-:W-:-:S13]  /*0060*/  ISETP.GE.AND P0, PT, R2, R17, PT ;  /* 0x000000110200720c */ /* 0x002fda0003f06270 */
[----:B------:R-:W-:Y:S05]  /*0070*/  @P0 EXIT ;  /* 0x000000000000094d */ /* 0x000fea0003800000 */
[----:B------:R-:W0:Y:S01]  /*0080*/  S2R R5, SR_TID.Y ;  /* 0x0000000000057919 */ /* 0x000e220000002200 */
[----:B------:R-:W0:Y:S01]  /*0090*/  S2UR UR4, SR_CTAID.Y ;  /* 0x00000000000479c3 */ /* 0x000e220000002600 */
[----:B------:R-:W1:Y:S07]  /*00a0*/  LDCU UR5, c[0x0][0x398] ;  /* 0x00007300ff0577ac */ /* 0x000e6e0008000800 */
[----:B------:R-:W0:Y:S02]  /*00b0*/  LDC R0, c[0x0][0x364] ;  /* 0x0000d900ff007b82 */ /* 0x000e240000000800 */
[----:B0-----:R-:W-:-:S05]  /*00c0*/  IMAD R0, R0, UR4, R5 ;  /* 0x0000000400007c24 */ /* 0x001fca000f8e0205 */
[----:B-1----:R-:W-:-:S13]  /*00d0*/  ISETP.GE.AND P0, PT, R0, UR5, PT ;  /* 0x0000000500007c0c */ /* 0x002fda000bf06270 */
[----:B------:R-:W-:Y:S05]  /*00e0*/  @P0 EXIT ;  /* 0x000000000000094d */ /* 0x000fea0003800000 */
[----:B------:R-:W0:Y:S01]  /*00f0*/  LDCU UR8, c[0x0][0x39c] ;  /* 0x00007380ff0877ac */ /* 0x000e220008000800 */
[----:B------:R-:W-:Y:S01]  /*0100*/  IMAD.MOV.U32 R7, RZ, RZ, RZ ;  /* 0x000000ffff077224 */ /* 0x000fe200078e00ff */
[----:B------:R-:W1:Y:S01]  /*0110*/  LDCU.64 UR10, c[0x0][0x358] ;  /* 0x00006b00ff0a77ac */ /* 0x000e620008000a00 */
[----:B0-----:R-:W-:-:S09]  /*0120*/  UISETP.NE.AND UP0, UPT, UR8, URZ, UPT ;  /* 0x000000ff0800728c */ /* 0x001fd2000bf05270 */
[----:B-1----:R-:W-:Y:S05]  /*0130*/  BRA.U !UP0, `(.L_x_0) ;  /* 0x0000000908847547 */ /* 0x002fea000b800000 */
[----:B------:R-:W-:Y:S02]  /*0140*/  UISETP.GE.U32.AND UP0, UPT, UR8, 0x8, UPT ;  /* 0x000000080800788c */ /* 0x000fe4000bf06070 */
[----:B------:R-:W-:Y:S01]  /*0150*/  IMAD R16, R0, UR8, RZ ;  /* 0x0000000800107c24 */ /* 0x000fe2000f8e02ff */
[----:B------:R-:W-:Y:S01]  /*0160*/  SHF.R.S32.HI R3, RZ, 0x1f, R2 ;  /* 0x0000001fff037819 */ /* 0x000fe20000011402 */
[----:B------:R-:W-:Y:S01]  /*0170*/  IMAD.MOV.U32 R7, RZ, RZ, RZ ;  /* 0x000000ffff077224 */ /* 0x000fe200078e00ff */
[----:B------:R-:W-:Y:S01]  /*0180*/  SHF.R.S32.HI R18, RZ, 0x1f, R17 ;  /* 0x0000001fff127819 */ /* 0x000fe20000011411 */
[----:B------:R-:W-:Y:S01]  /*0190*/  UMOV UR4, URZ ;  /* 0x000000ff00047c82 */ /* 0x000fe20008000000 */
[----:B------:R-:W-:Y:S01]  /*01a0*/  SHF.R.S32.HI R21, RZ, 0x1f, R16 ;  /* 0x0000001fff157819 */ /* 0x000fe20000011410 */
[----:B------:R-:W-:Y:S01]  /*01b0*/  ULOP3.LUT UP1, URZ, UR8, 0x7, URZ, 0xc0, !UPT ;  /* 0x0000000708ff7892 */ /* 0x000fe2000f82c0ff */
[----:B------:R-:W-:Y:S01]  /*01c0*/  UMOV UR5, URZ ;  /* 0x000000ff00057c82 */ /* 0x000fe20008000000 */
[----:B------:R-:W-:Y:S09]  /*01d0*/  BRA.U !UP0, `(.L_x_1) ;  /* 0x0000000508047547 */ /* 0x000ff2000b800000 */
[----:B------:R-:W0:Y:S01]  /*01e0*/  LDCU.128 UR4, c[0x0][0x380] ;  /* 0x00007000ff0477ac */ /* 0x000e220008000c00 */
[----:B------:R-:W-:Y:S01]  /*01f0*/  IMAD.MOV.U32 R7, RZ, RZ, RZ ;  /* 0x000000ffff077224 */ /* 0x000fe200078e00ff */
[C-C-:B------:R-:W-:Y:S01]  /*0200*/  SHF.L.U64.HI R23, R17.reuse, 0x2, R18.reuse ;  /* 0x0000000211177819 */ /* 0x140fe20000010212 */
[C---:B------:R-:W-:Y:S01]  /*0210*/  IMAD.SHL.U32 R25, R17.reuse, 0x4, RZ ;  /* 0x0000000411197824 */ /* 0x040fe200078e00ff */
[----:B------:R-:W-:Y:S02]  /*0220*/  SHF.L.U64.HI R22, R17, 0x5, R18 ;  /* 0x0000000511167819 */ /* 0x000fe40000010212 */
[----:B0-----:R-:W-:Y:S01]  /*0230*/  LEA R6, P1, R16, UR4, 0x2 ;  /* 0x0000000410067c11 */ /* 0x001fe2000f8210ff */
[----:B------:R-:W-:Y:S01]  /*0240*/  ULOP3.LUT UR4, UR8, 0xfffffff8, URZ, 0xc0, !UPT ;  /* 0xfffffff808047892 */ /* 0x000fe2000f8ec0ff */
[----:B------:R-:W-:Y:S02]  /*0250*/  LEA R20, P0, R2, UR6, 0x2 ;  /* 0x0000000602147c11 */ /* 0x000fe4000f8010ff */
[----:B------:R-:W-:Y:S01]  /*0260*/  LEA.HI.X R5, R16, UR5, R21, 0x2, P1 ;  /* 0x0000000510057c11 */ /* 0x000fe200088f1415 */
[----:B------:R-:W-:Y:S01]  /*0270*/  USHF.R.S32.HI UR5, URZ, 0x1f, UR8 ;  /* 0x0000001fff057899 */ /* 0x000fe20008011408 */
[----:B------:R-:W-:-:S02]  /*0280*/  LEA.HI.X R19, R2, UR7, R3, 0x2, P0 ;  /* 0x0000000702137c11 */ /* 0x000fc400080f1403 */
[----:B------:R-:W-:Y:S01]  /*0290*/  IADD3 R6, P0, PT, R6, 0x10, RZ ;  /* 0x0000001006067810 */ /* 0x000fe20007f1e0ff */
[----:B------:R-:W-:-:S03]  /*02a0*/  UMOV UR6, UR4 ;  /* 0x0000000400067c82 */ /* 0x000fc60008000000 */
[----:B------:R-:W-:Y:S01]  /*02b0*/  IADD3.X R5, PT, PT, RZ, R5, RZ, P0, !PT ;  /* 0x00000005ff057210 */ /* 0x000fe200007fe4ff */
[----:B------:R-:W-:-:S08]  /*02c0*/  UMOV UR7, UR5 ;  /* 0x0000000500077c82 */ /* 0x000fd00008000000 */
.L_x_2:
[----:B------:R-:W-:Y:S01]  /*02d0*/  IMAD.MOV.U32 R26, RZ, RZ, R20 ;  /* 0x000000ffff1a7224 */ /* 0x000fe200078e0014 */
[----:B------:R-:W-:Y:S01]  /*02e0*/  IADD3 R8, P0, PT, R20, R25, RZ ;  /* 0x0000001914087210 */ /* 0x000fe20007f1e0ff */
[----:B------:R-:W-:Y:S02]  /*02f0*/  IMAD.MOV.U32 R4, RZ, RZ, R6 ;  /* 0x000000ffff047224 */ /* 0x000fe400078e0006 */
[----:B------:R-:W-:Y:S01]  /*0300*/  IMAD.MOV.U32 R27, RZ, RZ, R19 ;  /* 0x000000ffff1b7224 */ /* 0x000fe200078e0013 */
[----:B------:R-:W-:Y:S02]  /*0310*/  IADD3.X R9, PT, PT, R19, R23, RZ, P0, !PT ;  /* 0x0000001713097210 */ /* 0x000fe400007fe4ff */
[----:B------:R-:W2:Y:S01]  /*0320*/  LDG.E R28, desc[UR10][R4.64+-0x10] ;  /* 0xfffff00a041c7981 */ /* 0x000ea2000c1e1900 */
[----:B------:R-:W-:-:S03]  /*0330*/  IADD3 R10, P0, PT, R8, R25, RZ ;  /* 0x00000019080a7210 */ /* 0x000fc60007f1e0ff */
[----:B------:R-:W2:Y:S02]  /*0340*/  LDG.E R26, desc[UR10][R26.64] ;  /* 0x0000000a1a1a7981 */ /* 0x000ea4000c1e1900 */
[----:B------:R-:W-:Y:S02]  /*0350*/  IMAD.X R11, R9, 0x1, R23, P0 ;  /* 0x00000001090b7824 */ /* 0x000fe400000e0617 */
[----:B------:R0:W3:Y:S04]  /*0360*/  LDG.E R24, desc[UR10][R8.64] ;  /* 0x0000000a08187981 */ /* 0x0000e8000c1e1900 */
[----:B------:R-:W3:Y:S04]  /*0370*/  LDG.E R29, desc[UR10][R4.64+-0xc] ;  /* 0xfffff40a041d7981 */ /* 0x000ee8000c1e1900 */
[----:B------:R1:W4:Y:S04]  /*0380*/  LDG.E R13, desc[UR10][R10.64] ;  /* 0x0000000a0a0d7981 */ /* 0x000328000c1e1900 */
[----:B------:R-:W4:Y:S01]  /*0390*/  LDG.E R12, desc[UR10][R4.64+-0x8] ;  /* 0xfffff80a040c7981 */ /* 0x000f22000c1e1900 */
[----:B------:R-:W-:-:S03]  /*03a0*/  IADD3 R14, P0, PT, R10, R25, RZ ;  /* 0x000000190a0e7210 */ /* 0x000fc60007f1e0ff */
[----:B------:R-:W5:Y:S02]  /*03b0*/  LDG.E R27, desc[UR10][R4.64+-0x4] ;  /* 0xfffffc0a041b7981 */ /* 0x000f64000c1e1900 */
[----:B------:R-:W-:Y:S01]  /*03c0*/  IMAD.X R15, R11, 0x1, R23, P0 ;  /* 0x000000010b0f7824 */ /* 0x000fe200000e0617 */
[----:B------:R-:W-:-:S04]  /*03d0*/  IADD3 R6, P0, PT, R14, R25, RZ ;  /* 0x000000190e067210 */ /* 0x000fc80007f1e0ff */
[----:B------:R-:W5:Y:S01]  /*03e0*/  LDG.E R14, desc[UR10][R14.64] ;  /* 0x0000000a0e0e7981 */ /* 0x000f62000c1e1900 */
[----:B--2---:R-:W-:Y:S01]  /*03f0*/  FFMA R26, R28, R26, R7 ;  /* 0x0000001a1c1a7223 */ /* 0x004fe20000000007 */
[----:B------:R-:W-:Y:S01]  /*0400*/  IMAD.X R7, R15, 0x1, R23, P0 ;  /* 0x000000010f077824 */ /* 0x000fe200000e0617 */
[----:B0-----:R-:W-:Y:S01]  /*0410*/  IADD3 R8, P0, PT, R6, R25, RZ ;  /* 0x0000001906087210 */ /* 0x001fe20007f1e0ff */
[----:B------:R-:W2:Y:S03]  /*0420*/  LDG.E R15, desc[UR10][R4.64+0x4] ;  /* 0x0000040a040f7981 */ /* 0x000ea6000c1e1900 */
[----:B------:R-:W-:Y:S01]  /*0430*/  IADD3.X R9, PT, PT, R7, R23, RZ, P0, !PT ;  /* 0x0000001707097210 */ /* 0x000fe200007fe4ff */
[----:B------:R-:W2:Y:S01]  /*0440*/  LDG.E R6, desc[UR10][R6.64] ;  /* 0x0000000a06067981 */ /* 0x000ea2000c1e1900 */
[----:B---3--:R-:W-:Y:S01]  /*0450*/  FFMA R29, R29, R24, R26 ;  /* 0x000000181d1d7223 */ /* 0x008fe2000000001a */
[----:B-1----:R-:W-:-:S02]  /*0460*/  IADD3 R10, P0, PT, R8, R25, RZ ;  /* 0x00000019080a7210 */ /* 0x002fc40007f1e0ff */
[----:B------:R-:W3:Y:S03]  /*0470*/  LDG.E R8, desc[UR10][R8.64] ;  /* 0x0000000a08087981 */ /* 0x000ee6000c1e1900 */
[----:B------:R-:W-:Y:S01]  /*0480*/  IMAD.X R11, R9, 0x1, R23, P0 ;  /* 0x00000001090b7824 */ /* 0x000fe200000e0617 */
[----:B------:R-:W3:Y:S01]  /*0490*/  LDG.E R26, desc[UR10][R4.64+0x8] ;  /* 0x0000080a041a7981 */ /* 0x000ee2000c1e1900 */
[----:B----4-:R-:W-:Y:S01]  /*04a0*/  FFMA R24, R12, R13, R29 ;  /* 0x0000000d0c187223 */ /* 0x010fe2000000001d */
[----:B------:R-:W-:Y:S02]  /*04b0*/  IADD3 R12, P0, PT, R10, R25, RZ ;  /* 0x000000190a0c7210 */ /* 0x000fe40007f1e0ff */
[----:B------:R-:W2:Y:S03]  /*04c0*/  LDG.E R29, desc[UR10][R4.64] ;  /* 0x0000000a041d7981 */ /* 0x000ea6000c1e1900 */
[----:B------:R-:W-:Y:S01]  /*04d0*/  IMAD.X R13, R11, 0x1, R23, P0 ;  /* 0x000000010b0d7824 */ /* 0x000fe200000e0617 */
[----:B------:R-:W4:Y:S04]  /*04e0*/  LDG.E R10, desc[UR10][R10.64] ;  /* 0x0000000a0a0a7981 */ /* 0x000f28000c1e1900 */
[----:B------:R-:W4:Y:S04]  /*04f0*/  LDG.E R12, desc[UR10][R12.64] ;  /* 0x0000000a0c0c7981 */ /* 0x000f28000c1e1900 */
[----:B------:R0:W4:Y:S01]  /*0500*/  LDG.E R7, desc[UR10][R4.64+0xc] ;  /* 0x00000c0a04077981 */ /* 0x000122000c1e1900 */
[----:B------:R-:W-:Y:S01]  /*0510*/  UIADD3 UR6, UP0, UPT, UR6, -0x8, URZ ;  /* 0xfffffff806067890 */ /* 0x000fe2000ff1e0ff */
[----:B-----5:R-:W-:-:S03]  /*0520*/  FFMA R14, R27, R14, R24 ;  /* 0x0000000e1b0e7223 */ /* 0x020fc60000000018 */
[----:B------:R-:W-:Y:S02]  /*0530*/  UIADD3.X UR7, UPT, UPT, UR7, -0x1, URZ, UP0, !UPT ;  /* 0xffffffff07077890 */ /* 0x000fe400087fe4ff */
[----:B------:R-:W-:-:S04]  /*0540*/  UISETP.NE.U32.AND UP0, UPT, UR6, URZ, UPT ;  /* 0x000000ff0600728c */ /* 0x000fc8000bf05070 */
[----:B------:R-:W-:Y:S01]  /*0550*/  UISETP.NE.AND.EX UP0, UPT, UR7, URZ, UPT, UP0 ;  /* 0x000000ff0700728c */ /* 0x000fe2000bf05300 */
[----:B------:R-:W-:-:S04]  /*0560*/  LEA R20, P0, R17, R20, 0x5 ;  /* 0x0000001411147211 */ /* 0x000fc800078028ff */
[----:B------:R-:W-:Y:S01]  /*0570*/  IADD3.X R19, PT, PT, R19, R22, RZ, P0, !PT ;  /* 0x0000001613137210 */ /* 0x000fe200007fe4ff */
[----:B--2---:R-:W-:-:S04]  /*0580*/  FFMA R6, R29, R6, R14 ;  /* 0x000000061d067223 */ /* 0x004fc8000000000e */
[----:B---3--:R-:W-:Y:S01]  /*0590*/  FFMA R15, R15, R8, R6 ;  /* 0x000000080f0f7223 */ /* 0x008fe20000000006 */
[----:B------:R-:W-:-:S03]  /*05a0*/  IADD3 R6, P1, PT, R4, 0x20, RZ ;  /* 0x0000002004067810 */ /* 0x000fc60007f3e0ff */
[----:B----4-:R-:W-:Y:S02]  /*05b0*/  FFMA R10, R26, R10, R15 ;  /* 0x0000000a1a0a7223 */ /* 0x010fe4000000000f */
[----:B0-----:R-:W-:Y:S02]  /*05c0*/  IMAD.X R5, RZ, RZ, R5, P1 ;  /* 0x000000ffff057224 */ /* 0x001fe400008e0605 */
[----:B------:R-:W-:Y:S01]  /*05d0*/  FFMA R7, R7, R12, R10 ;  /* 0x0000000c07077223 */ /* 0x000fe2000000000a */
[----:B------:R-:W-:Y:S06]  /*05e0*/  BRA.U UP0, `(.L_x_2) ;  /* 0xfffffffd00387547 */ /* 0x000fec000b83ffff */
.L_x_1:
[----:B------:R-:W-:Y:S05]  /*05f0*/  BRA.U !UP1, `(.L_x_0) ;  /* 0x0000000509547547 */ /* 0x000fea000b800000 */
[----:B------:R-:W-:Y:S02]  /*0600*/  ULOP3.LUT UR6, UR8, 0x7, URZ, 0xc0, !UPT ;  /* 0x0000000708067892 */ /* 0x000fe4000f8ec0ff */
[----:B------:R-:W-:Y:S02]  /*0610*/  ULOP3.LUT UP1, UR7, UR8, 0x3, URZ, 0xc0, !UPT ;  /* 0x0000000308077892 */ /* 0x000fe4000f82c0ff */
[----:B------:R-:W-:-:S04]  /*0620*/  UIADD3 UR6, UP0, UPT, UR6, -0x1, URZ ;  /* 0xffffffff06067890 */ /* 0x000fc8000ff1e0ff */
[----:B------:R-:W-:Y:S02]  /*0630*/  UIADD3.X UR9, UPT, UPT, URZ, -0x1, URZ, UP0, !UPT ;  /* 0xffffffffff097890 */ /* 0x000fe400087fe4ff */
[----:B------:R-:W-:-:S04]  /*0640*/  UISETP.GE.U32.AND UP0, UPT, UR6, 0x3, UPT ;  /* 0x000000030600788c */ /* 0x000fc8000bf06070 */
[----:B------:R-:W-:-:S09]  /*0650*/  UISETP.GE.U32.AND.EX UP0, UPT, UR9, URZ, UPT, UP0 ;  /* 0x000000ff0900728c */ /* 0x000fd2000bf06100 */
[----:B------:R-:W-:Y:S05]  /*0660*/  BRA.U !UP0, `(.L_x_3) ;  /* 0x0000000108847547 */ /* 0x000fea000b800000 */
[----:B------:R-:W0:Y:S01]  /*0670*/  LDCU.128 UR12, c[0x0][0x380] ;  /* 0x00007000ff0c77ac */ /* 0x000e220008000c00 */
[C---:B------:R-:W-:Y:S01]  /*0680*/  IMAD R5, R17.reuse, UR5, RZ ;  /* 0x0000000511057c24 */ /* 0x040fe2000f8e02ff */
[----:B------:R-:W-:Y:S01]  /*0690*/  IADD3 R6, P0, PT, R16, UR4, RZ ;  /* 0x0000000410067c10 */ /* 0x000fe2000ff1e0ff */
[----:B------:R-:W-:-:S04]  /*06a0*/  IMAD.WIDE.U32 R8, R17, UR4, R2 ;  /* 0x0000000411087c25 */ /* 0x000fc8000f8e0002 */
[----:B------:R-:W-:Y:S02]  /*06b0*/  IMAD R5, R18, UR4, R5 ;  /* 0x0000000412057c24 */ /* 0x000fe4000f8e0205 */
[----:B------:R-:W-:Y:S02]  /*06c0*/  IMAD.SHL.U32 R11, R17, 0x4, RZ ;  /* 0x00000004110b7824 */ /* 0x000fe400078e00ff */
[----:B------:R-:W-:Y:S01]  /*06d0*/  IMAD.IADD R5, R9, 0x1, R5 ;  /* 0x0000000109057824 */ /* 0x000fe200078e0205 */
[----:B------:R-:W-:Y:S02]  /*06e0*/  IADD3.X R9, PT, PT, R21, UR5, RZ, P0, !PT ;  /* 0x0000000515097c10 */ /* 0x000fe400087fe4ff */
[----:B0-----:R-:W-:Y:S02]  /*06f0*/  LEA R12, P2, R8, UR14, 0x2 ;  /* 0x0000000e080c7c11 */ /* 0x001fe4000f8410ff */
[----:B------:R-:W-:Y:S02]  /*0700*/  LEA R4, P1, R6, UR12, 0x2 ;  /* 0x0000000c06047c11 */ /* 0x000fe4000f8210ff */
[----:B------:R-:W-:-:S02]  /*0710*/  LEA.HI.X R13, R8, UR15, R5, 0x2, P2 ;  /* 0x0000000f080d7c11 */ /* 0x000fc400090f1405 */
[----:B------:R-:W-:Y:S02]  /*0720*/  LEA.HI.X R5, R6, UR13, R9, 0x2, P1 ;  /* 0x0000000d06057c11 */ /* 0x000fe400088f1409 */
[-C--:B------:R-:W-:Y:S02]  /*0730*/  IADD3 R14, P0, PT, R12, R11.reuse, RZ ;  /* 0x0000000b0c0e7210 */ /* 0x080fe40007f1e0ff */
[----:B------:R-:W-:Y:S01]  /*0740*/  SHF.L.U64.HI R9, R17, 0x2, R18 ;  /* 0x0000000211097819 */ /* 0x000fe20000010212 */
[----:B------:R-:W2:Y:S01]  /*0750*/  LDG.E R12, desc[UR10][R12.64] ;  /* 0x0000000a0c0c7981 */ /* 0x000ea2000c1e1900 */
[----:B------:R-:W-:-:S03]  /*0760*/  IADD3 R10, P1, PT, R14, R11, RZ ;  /* 0x0000000b0e0a7210 */ /* 0x000fc60007f3e0ff */
[----:B------:R-:W-:Y:S01]  /*0770*/  IMAD.X R15, R13, 0x1, R9, P0 ;  /* 0x000000010d0f7824 */ /* 0x000fe200000e0609 */
[----:B------:R-:W2:Y:S01]  /*0780*/  LDG.E R6, desc[UR10][R4.64] ;  /* 0x0000000a04067981 */ /* 0x000ea2000c1e1900 */
[----:B------:R-:W-:-:S03]  /*0790*/  IADD3 R8, P0, PT, R10, R11, RZ ;  /* 0x0000000b0a087210 */ /* 0x000fc60007f1e0ff */
[----:B------:R-:W-:Y:S01]  /*07a0*/  IADD3.X R11, PT, PT, R15, R9, RZ, P1, !PT ;  /* 0x000000090f0b7210 */ /* 0x000fe20000ffe4ff */
[----:B------:R-:W3:Y:S04]  /*07b0*/  LDG.E R14, desc[UR10][R14.64] ;  /* 0x0000000a0e0e7981 */ /* 0x000ee8000c1e1900 */
[----:B------:R-:W3:Y:S01]  /*07c0*/  LDG.E R19, desc[UR10][R4.64+0x4] ;  /* 0x0000040a04137981 */ /* 0x000ee2000c1e1900 */
[----:B------:R-:W-:-:S03]  /*07d0*/  IMAD.X R9, R11, 0x1, R9, P0 ;  /* 0x000000010b097824 */ /* 0x000fc600000e0609 */
[----:B------:R-:W4:Y:S04]  /*07e0*/  LDG.E R10, desc[UR10][R10.64] ;  /* 0x0000000a0a0a7981 */ /* 0x000f28000c1e1900 */
[----:B------:R-:W4:Y:S04]  /*07f0*/  LDG.E R23, desc[UR10][R4.64+0x8] ;  /* 0x0000080a04177981 */ /* 0x000f28000c1e1900 */
[----:B------:R-:W5:Y:S04]  /*0800*/  LDG.E R13, desc[UR10][R4.64+0xc] ;  /* 0x00000c0a040d7981 */ /* 0x000f68000c1e1900 */
[----:B------:R-:W5:Y:S01]  /*0810*/  LDG.E R8, desc[UR10][R8.64] ;  /* 0x0000000a08087981 */ /* 0x000f62000c1e1900 */
[----:B------:R-:W-:-:S04]  /*0820*/  UIADD3 UR4, UP0, UPT, UR4, 0x4, URZ ;  /* 0x0000000404047890 */ /* 0x000fc8000ff1e0ff */
[----:B------:R-:W-:Y:S01]  /*0830*/  UIADD3.X UR5, UPT, UPT, URZ, UR5, URZ, UP0, !UPT ;  /* 0x00000005ff057290 */ /* 0x000fe200087fe4ff */
[----:B--2---:R-:W-:-:S04]  /*0840*/  FFMA R6, R6, R12, R7 ;  /* 0x0000000c06067223 */ /* 0x004fc80000000007 */
[----:B---3--:R-:W-:-:S04]  /*0850*/  FFMA R6, R19, R14, R6 ;  /* 0x0000000e13067223 */ /* 0x008fc80000000006 */
[----:B----4-:R-:W-:-:S04]  /*0860*/  FFMA R6, R23, R10, R6 ;  /* 0x0000000a17067223 */ /* 0x010fc80000000006 */
[----:B-----5:R-:W-:-:S07]  /*0870*/  FFMA R7, R13, R8, R6 ;  /* 0x000000080d077223 */ /* 0x020fce0000000006 */
.L_x_3:
[----:B------:R-:W-:Y:S05]  /*0880*/  BRA.U !UP1, `(.L_x_0) ;  /* 0x0000000109b07547 */ /* 0x000fea000b800000 */
[----:B------:R-:W-:Y:S02]  /*0890*/  UISETP.NE.AND UP1, UPT, UR7, 0x1, UPT ;  /* 0x000000010700788c */ /* 0x000fe4000bf25270 */
[----:B------:R-:W-:-:S04]  /*08a0*/  ULOP3.LUT UR6, UR8, 0x1, URZ, 0xc0, !UPT ;  /* 0x0000000108067892 */ /* 0x000fc8000f8ec0ff */
[----:B------:R-:W-:-:S03]  /*08b0*/  UISETP.NE.U32.AND UP0, UPT, UR6, 0x1, UPT ;  /* 0x000000010600788c */ /* 0x000fc6000bf05070 */
[----:B------:R-:W-:Y:S08]  /*08c0*/  BRA.U !UP1, `(.L_x_4) ;  /* 0x00000001095c7547 */ /* 0x000ff0000b800000 */
[----:B------:R-:W0:Y:S01]  /*08d0*/  LDCU.128 UR12, c[0x0][0x380] ;  /* 0x00007000ff0c77ac */ /* 0x000e220008000c00 */
[----:B------:R-:W-:Y:S01]  /*08e0*/  MOV R11, R3 ;  /* 0x00000003000b7202 */ /* 0x000fe20000000f00 */
[----:B------:R-:W-:Y:S01]  /*08f0*/  IMAD R9, R17, UR5, RZ ;  /* 0x0000000511097c24 */ /* 0x000fe2000f8e02ff */
[----:B------:R-:W-:Y:S01]  /*0900*/  IADD3 R5, P0, PT, R16, UR4, RZ ;  /* 0x0000000410057c10 */ /* 0x000fe2000ff1e0ff */
[----:B------:R-:W-:Y:S02]  /*0910*/  IMAD.MOV.U32 R10, RZ, RZ, R2 ;  /* 0x000000ffff0a7224 */ /* 0x000fe400078e0002 */
[----:B------:R-:W-:Y:S01]  /*0920*/  IMAD R9, R18, UR4, R9 ;  /* 0x0000000412097c24 */ /* 0x000fe2000f8e0209 */
[----:B------:R-:W-:Y:S01]  /*0930*/  IADD3.X R6, PT, PT, R21, UR5, RZ, P0, !PT ;  /* 0x0000000515067c10 */ /* 0x000fe200087fe4ff */
[----:B------:R-:W-:-:S04]  /*0940*/  IMAD.WIDE.U32 R10, R17, UR4, R10 ;  /* 0x00000004110a7c25 */ /* 0x000fc8000f8e000a */
[----:B------:R-:W-:Y:S01]  /*0950*/  IMAD.IADD R9, R11, 0x1, R9 ;  /* 0x000000010b097824 */ /* 0x000fe200078e0209 */
[C---:B0-----:R-:W-:Y:S02]  /*0960*/  LEA R8, P0, R10.reuse, UR14, 0x2 ;  /* 0x0000000e0a087c11 */ /* 0x041fe4000f8010ff */
[C---:B------:R-:W-:Y:S02]  /*0970*/  LEA R4, P1, R5.reuse, UR12, 0x2 ;  /* 0x0000000c05047c11 */ /* 0x040fe4000f8210ff */
[----:B------:R-:W-:Y:S02]  /*0980*/  LEA.HI.X R9, R10, UR15, R9, 0x2, P0 ;  /* 0x0000000f0a097c11 */ /* 0x000fe400080f1409 */
[----:B------:R-:W-:Y:S02]  /*0990*/  LEA.HI.X R5, R5, UR13, R6, 0x2, P1 ;  /* 0x0000000d05057c11 */ /* 0x000fe400088f1406 */
[C---:B------:R-:W-:Y:S02]  /*09a0*/  LEA R10, P0, R17.reuse, R8, 0x2 ;  /* 0x00000008110a7211 */ /* 0x040fe400078010ff */
[----:B------:R-:W2:Y:S02]  /*09b0*/  LDG.E R8, desc[UR10][R8.64] ;  /* 0x0000000a08087981 */ /* 0x000ea4000c1e1900 */
[----:B------:R-:W-:-:S02]  /*09c0*/  LEA.HI.X R11, R17, R9, R18, 0x2, P0 ;  /* 0x00000009110b7211 */ /* 0x000fc400000f1412 */
[----:B------:R-:W2:Y:S04]  /*09d0*/  LDG.E R6, desc[UR10][R4.64] ;  /* 0x0000000a04067981 */ /* 0x000ea8000c1e1900 */
[----:B------:R-:W3:Y:S04]  /*09e0*/  LDG.E R12, desc[UR10][R4.64+0x4] ;  /* 0x0000040a040c7981 */ /* 0x000ee8000c1e1900 */
[----:B------:R-:W3:Y:S01]  /*09f0*/  LDG.E R10, desc[UR10][R10.64] ;  /* 0x0000000a0a0a7981 */ /* 0x000ee2000c1e1900 */
[----:B------:R-:W-:-:S04]  /*0a00*/  UIADD3 UR4, UP1, UPT, UR4, 0x2, URZ ;  /* 0x0000000204047890 */ /* 0x000fc8000ff3e0ff */
[----:B------:R-:W-:Y:S01]  /*0a10*/  UIADD3.X UR5, UPT, UPT, URZ, UR5, URZ, UP1, !UPT ;  /* 0x00000005ff057290 */ /* 0x000fe20008ffe4ff */
[----:B--2---:R-:W-:-:S04]  /*0a20*/  FFMA R7, R6, R8, R7 ;  /* 0x0000000806077223 */ /* 0x004fc80000000007 */
[----:B---3--:R-:W-:-:S07]  /*0a30*/  FFMA R7, R12, R10, R7 ;  /* 0x0000000a0c077223 */ /* 0x008fce0000000007 */
.L_x_4:
[----:B------:R-:W-:Y:S05]  /*0a40*/  BRA.U UP0, `(.L_x_0) ;  /* 0x0000000100407547 */ /* 0x000fea000b800000 */
        /* <DEDUP_REMOVED lines=9> */
[----:B0-----:R-:W-:Y:S02]  /*0ae0*/  LEA R4, P1, R16, UR12, 0x2 ;  /* 0x0000000c10047c11 */ /* 0x001fe4000f8210ff */
[----:B------:R-:W-:Y:S02]  /*0af0*/  LEA R10, P0, R8, UR14, 0x2 ;  /* 0x0000000e080a7c11 */ /* 0x000fe4000f8010ff */
[----:B------:R-:W-:Y:S02]  /*0b00*/  LEA.HI.X R5, R16, UR13, R21, 0x2, P1 ;  /* 0x0000000d10057c11 */ /* 0x000fe400088f1415 */
[----:B------:R-:W-:-:S03]  /*0b10*/  LEA.HI.X R11, R8, UR15, R9, 0x2, P0 ;  /* 0x0000000f080b7c11 */ /* 0x000fc600080f1409 */
[----:B------:R-:W2:Y:S04]  /*0b20*/  LDG.E R4, desc[UR10][R4.64] ;  /* 0x0000000a04047981 */ /* 0x000ea8000c1e1900 */
[----:B------:R-:W2:Y:S02]  /*0b30*/  LDG.E R10, desc[UR10][R10.64] ;  /* 0x0000000a0a0a7981 */ /* 0x000ea4000c1e1900 */
[----:B--2---:R-:W-:-:S07]  /*0b40*/  FFMA R7, R4, R10, R7 ;  /* 0x0000000a04077223 */ /* 0x004fce0000000007 */
.L_x_0:
[----:B------:R-:W0:Y:S01]  /*0b50*/  LDC.64 R4, c[0x0][0x390] ;  /* 0x0000e400ff047b82 */ /* 0x000e220000000a00 */
[----:B------:R-:W-:-:S04]  /*0b60*/  IMAD R3, R0, R17, R2 ;  /* 0x0000001100037224 */ /* 0x000fc800078e0202 */
[----:B0-----:R-:W-:-:S05]  /*0b70*/  IMAD.WIDE R2, R3, 0x4, R4 ;  /* 0x0000000403027825 */ /* 0x001fca00078e0204 */
[----:B------:R-:W-:Y:S01]  /*0b80*/  STG.E desc[UR10][R2.64], R7 ;  /* 0x0000000702007986 */ /* 0x000fe2000c10190a */
[----:B------:R-:W-:Y:S05]  /*0b90*/  EXIT ;  /* 0x000000000000794d */ /* 0x000fea0003800000 */
.L_x_5:
[----:B------:R-:W-:-:S00]  /*0ba0*/  BRA `(.L_x_5) ;  /* 0xfffffffc00fc7947 */ /* 0x000fc0000383ffff */
[----:B------:R-:W-:-:S00]  /*0bb0*/  NOP ;  /* 0x0000000000007918 */ /* 0x000fc00000000000 */
        /* <DEDUP_REMOVED lines=12> */
.L_x_6:


//--------------------- .nv.shared.reserved.0     --------------------------
	.section	.nv.shared.reserved.0,"aw",@nobits
	.weak		__nv_reservedSMEM_offset_0_alias
	.size		__nv_reservedSMEM_offset_0_alias, 0, 64
	.other		__nv_reservedSMEM_offset_0_alias,@"STO_CUDA_RESERVED_SHARED STV_DEFAULT"
__nv_reservedSMEM_offset_0_alias:
	.zero		0
	.zero		64


//--------------------- .nv.constant0._Z4gemmPfS_S_iiii --------------------------
	.section	.nv.constant0._Z4gemmPfS_S_iiii,"a",@progbits
	.sectionflags	@""
	.align	4
.nv.constant0._Z4gemmPfS_S_iiii:
	.zero		936


//--------------------- SYMBOLS --------------------------

	.type		.nv.reservedSmem.offset0,@object
	.size		.nv.reservedSmem.offset0,0x4
